//
// Generated by NVIDIA NVVM Compiler
//
// Compiler Build ID: CL-36424714
// Cuda compilation tools, release 13.0, V13.0.88
// Based on NVVM 20.0.0
//

.version 9.0
.target sm_100
.address_size 64

	// .globl	_Z9double_itPiS_i

.visible .entry _Z9double_itPiS_i(
	.param .u64 .ptr .align 1 _Z9double_itPiS_i_param_0,
	.param .u64 .ptr .align 1 _Z9double_itPiS_i_param_1,
	.param .u32 _Z9double_itPiS_i_param_2
)
{
	.reg .pred 	%p<2>;
	.reg .b32 	%r<8>;
	.reg .b64 	%rd<8>;

	ld.param.u64 	%rd1, [_Z9double_itPiS_i_param_0];
	ld.param.u64 	%rd2, [_Z9double_itPiS_i_param_1];
	ld.param.u32 	%r2, [_Z9double_itPiS_i_param_2];
	mov.u32 	%r3, %tid.x;
	mov.u32 	%r4, %ctaid.x;
	mov.u32 	%r5, %ntid.x;
	mad.lo.s32 	%r1, %r4, %r5, %r3;
	setp.ge.s32 	%p1, %r1, %r2;
	@%p1 bra 	$L__BB0_2;
	cvta.to.global.u64 	%rd3, %rd1;
	cvta.to.global.u64 	%rd4, %rd2;
	mul.wide.s32 	%rd5, %r1, 4;
	add.s64 	%rd6, %rd3, %rd5;
	ld.global.u32 	%r6, [%rd6];
	shl.b32 	%r7, %r6, 1;
	add.s64 	%rd7, %rd4, %rd5;
	st.global.u32 	[%rd7], %r7;
$L__BB0_2:
	ret;

}


// ===== COMPILED SASS (sm_100) =====

	.target	sm_100

	.elftype	@"ET_EXEC"


//--------------------- .note.nv.tkinfo           --------------------------
	.section	.note.nv.tkinfo,"",@"SHT_NOTE"
	.sectionflags	@"SHF_NOTE_NV_TKINFO"
	.tkinfo
        /*0018*/ 	.word	0x00000002
        /*0030*/ 	.string	""
        /*0030*/ 	.string	"ptxas"
        /*0030*/ 	.string	"Cuda compilation tools, release 13.0, V13.0.88"
        /*0030*/ 	.string	"Build cuda_13.0.r13.0/compiler.36424714_0"
        /*0030*/ 	.string	"-arch sm_100 -m 64 "



//--------------------- .note.nv.cuinfo           --------------------------
	.section	.note.nv.cuinfo,"",@"SHT_NOTE"
	.sectionflags	@"SHF_NOTE_NV_CUINFO"
        /*0018*/ 	.short	0x0002
        /*001a*/ 	.short	0x0064
        /*001c*/ 	.short	0x0082
	.zero		2


//--------------------- .nv.info                  --------------------------
	.section	.nv.info,"",@"SHT_CUDA_INFO"
	.align	4


	//----- nvinfo : EIATTR_REGCOUNT
	.align		4
        /*0000*/ 	.byte	0x04, 0x2f
        /*0002*/ 	.short	(.L_1 - .L_0)
	.align		4
.L_0:
        /*0004*/ 	.word	index@(_Z9double_itPiS_i)
        /*0008*/ 	.word	0x0000000a


	//----- nvinfo : EIATTR_FRAME_SIZE
	.align		4
.L_1:
        /*000c*/ 	.byte	0x04, 0x11
        /*000e*/ 	.short	(.L_3 - .L_2)
	.align		4
.L_2:
        /*0010*/ 	.word	index@(_Z9double_itPiS_i)
        /*0014*/ 	.word	0x00000000


	//----- nvinfo : EIATTR_MIN_STACK_SIZE
	.align		4
.L_3:
        /*0018*/ 	.byte	0x04, 0x12
        /*001a*/ 	.short	(.L_5 - .L_4)
	.align		4
.L_4:
        /*001c*/ 	.word	index@(_Z9double_itPiS_i)
        /*0020*/ 	.word	0x00000000
.L_5:


//--------------------- .nv.compat                --------------------------
	.section	.nv.compat,"",@"SHT_CUDA_COMPAT_INFO"
	.align	4
        /*0000*/ 	.byte	0x02, 0x09, 0x00, 0x00, 0x02, 0x02, 0x01, 0x00, 0x02, 0x05, 0x05, 0x00, 0x03, 0x07, 0x01, 0x01
        /*0010*/ 	.byte	0x02, 0x03, 0x00, 0x00, 0x02, 0x06, 0x01, 0x00, 0x04, 0x0b, 0x08, 0x00, 0x09, 0x00, 0x00, 0x00
        /*0020*/ 	.byte	0x00, 0x00, 0x00, 0x00


//--------------------- .nv.info._Z9double_itPiS_i --------------------------
	.section	.nv.info._Z9double_itPiS_i,"",@"SHT_CUDA_INFO"
	.sectionflags	@""
	.align	4


	//----- nvinfo : EIATTR_CUDA_API_VERSION
	.align		4
        /*0000*/ 	.byte	0x04, 0x37
        /*0002*/ 	.short	(.L_7 - .L_6)
.L_6:
        /*0004*/ 	.word	0x00000082


	//----- nvinfo : EIATTR_KPARAM_INFO
	.align		4
.L_7:
        /*0008*/ 	.byte	0x04, 0x17
        /*000a*/ 	.short	(.L_9 - .L_8)
.L_8:
        /*000c*/ 	.word	0x00000000
        /*0010*/ 	.short	0x0002
        /*0012*/ 	.short	0x0010
        /*0014*/ 	.byte	0x00, 0xf0, 0x11, 0x00


	//----- nvinfo : EIATTR_KPARAM_INFO
	.align		4
.L_9:
        /*0018*/ 	.byte	0x04, 0x17
        /*001a*/ 	.short	(.L_11 - .L_10)
.L_10:
        /*001c*/ 	.word	0x00000000
        /*0020*/ 	.short	0x0001
        /*0022*/ 	.short	0x0008
        /*0024*/ 	.byte	0x00, 0xf5, 0x21, 0x00


	//----- nvinfo : EIATTR_KPARAM_INFO
	.align		4
.L_11:
        /*0028*/ 	.byte	0x04, 0x17
        /*002a*/ 	.short	(.L_13 - .L_12)
.L_12:
        /*002c*/ 	.word	0x00000000
        /*0030*/ 	.short	0x0000
        /*0032*/ 	.short	0x0000
        /*0034*/ 	.byte	0x00, 0xf5, 0x21, 0x00


	//----- nvinfo : EIATTR_SPARSE_MMA_MASK
	.align		4
.L_13:
        /*0038*/ 	.byte	0x03, 0x50
        /*003a*/ 	.short	0x0000


	//----- nvinfo : EIATTR_MAXREG_COUNT
	.align		4
        /*003c*/ 	.byte	0x03, 0x1b
        /*003e*/ 	.short	0x00ff


	//----- nvinfo : EIATTR_MERCURY_ISA_VERSION
	.align		4
        /*0040*/ 	.byte	0x03, 0x5f
        /*0042*/ 	.short	0x0101


	//----- nvinfo : EIATTR_VRC_CTA_INIT_COUNT
	.align		4
        /*0044*/ 	.byte	0x02, 0x4a
	.zero		1
	.zero		1


	//----- nvinfo : EIATTR_EXIT_INSTR_OFFSETS
	.align		4
        /*0048*/ 	.byte	0x04, 0x1c
        /*004a*/ 	.short	(.L_15 - .L_14)


	//   ....[0]....
.L_14:
        /*004c*/ 	.word	0x00000070


	//   ....[1]....
        /*0050*/ 	.word	0x00000100


	//----- nvinfo : EIATTR_CBANK_PARAM_SIZE
	.align		4
.L_15:
        /*0054*/ 	.byte	0x03, 0x19
        /*0056*/ 	.short	0x0014


	//----- nvinfo : EIATTR_PARAM_CBANK
	.align		4
        /*0058*/ 	.byte	0x04, 0x0a
        /*005a*/ 	.short	(.L_17 - .L_16)
	.align		4
.L_16:
        /*005c*/ 	.word	index@(.nv.constant0._Z9double_itPiS_i)
        /*0060*/ 	.short	0x0380
        /*0062*/ 	.short	0x0014


	//----- nvinfo : EIATTR_SW_WAR
	.align		4
.L_17:
        /*0064*/ 	.byte	0x04, 0x36
        /*0066*/ 	.short	(.L_19 - .L_18)
.L_18:
        /*0068*/ 	.word	0x00000008
.L_19:


//--------------------- .nv.callgraph             --------------------------
	.section	.nv.callgraph,"",@"SHT_CUDA_CALLGRAPH"
	.align	4
	.sectionentsize	8
	.align		4
        /*0000*/ 	.word	0x00000000
	.align		4
        /*0004*/ 	.word	0xffffffff
	.align		4
        /*0008*/ 	.word	0x00000000
	.align		4
        /*000c*/ 	.word	0xfffffffe
	.align		4
        /*0010*/ 	.word	0x00000000
	.align		4
        /*0014*/ 	.word	0xfffffffd
	.align		4
        /*0018*/ 	.word	0x00000000
	.align		4
        /*001c*/ 	.word	0xfffffffc


//--------------------- .text._Z9double_itPiS_i   --------------------------
	.section	.text._Z9double_itPiS_i,"ax",@progbits
	.align	128
        .global         _Z9double_itPiS_i
        .type           _Z9double_itPiS_i,@function
        .size           _Z9double_itPiS_i,(.L_x_1 - _Z9double_itPiS_i)
        .other          _Z9double_itPiS_i,@"STO_CUDA_ENTRY STV_DEFAULT"
_Z9double_itPiS_i:
.text._Z9double_itPiS_i:
[----:B------:R-:W-:Y:S01]  /*0000*/  LDC R1, c[0x0][0x37c] ;  /* 0x0000df00ff017b82 */ /* 0x000fe20000000800 */
[----:B------:R-:W0:Y:S07]  /*0010*/  S2R R7, SR_TID.X ;  /* 0x0000000000077919 */ /* 0x000e2e0000002100 */
[----:B------:R-:W0:Y:S01]  /*0020*/  S2UR UR4, SR_CTAID.X ;  /* 0x00000000000479c3 */ /* 0x000e220000002500 */
[----:B------:R-:W1:Y:S07]  /*0030*/  LDCU UR5, c[0x0][0x390] ;  /* 0x00007200ff0577ac */ /* 0x000e6e0008000800 */
[----:B------:R-:W0:Y:S02]  /*0040*/  LDC R0, c[0x0][0x360] ;  /* 0x0000d800ff007b82 */ /* 0x000e240000000800 */
[----:B0-----:R-:W-:-:S05]  /*0050*/  IMAD R7, R0, UR4, R7 ;  /* 0x0000000400077c24 */ /* 0x001fca000f8e0207 */
[----:B-1----:R-:W-:-:S13]  /*0060*/  ISETP.GE.AND P0, PT, R7, UR5, PT ;  /* 0x0000000507007c0c */ /* 0x002fda000bf06270 */
[----:B------:R-:W-:Y:S05]  /*0070*/  @P0 EXIT ;  /* 0x000000000000094d */ /* 0x000fea0003800000 */
[----:B------:R-:W0:Y:S01]  /*0080*/  LDC.64 R2, c[0x0][0x380] ;  /* 0x0000e000ff027b82 */ /* 0x000e220000000a00 */
[----:B------:R-:W1:Y:S07]  /*0090*/  LDCU.64 UR4, c[0x0][0x358] ;  /* 0x00006b00ff0477ac */ /* 0x000e6e0008000a00 */
[----:B------:R-:W2:Y:S01]  /*00a0*/  LDC.64 R4, c[0x0][0x388] ;  /* 0x0000e200ff047b82 */ /* 0x000ea20000000a00 */
[----:B0-----:R-:W-:-:S06]  /*00b0*/  IMAD.WIDE R2, R7, 0x4, R2 ;  /* 0x0000000407027825 */ /* 0x001fcc00078e0202 */
[----:B-1----:R-:W3:Y:S01]  /*00c0*/  LDG.E R2, desc[UR4][R2.64] ;  /* 0x0000000402027981 */ /* 0x002ee2000c1e1900 */
[----:B--2---:R-:W-:Y:S01]  /*00d0*/  IMAD.WIDE R4, R7, 0x4, R4 ;  /* 0x0000000407047825 */ /* 0x004fe200078e0204 */
[----:B---3--:R-:W-:-:S05]  /*00e0*/  SHF.L.U32 R7, R2, 0x1, RZ ;  /* 0x0000000102077819 */ /* 0x008fca00000006ff */
[----:B------:R-:W-:Y:S01]  /*00f0*/  STG.E desc[UR4][R4.64], R7 ;  /* 0x0000000704007986 */ /* 0x000fe2000c101904 */
[----:B------:R-:W-:Y:S05]  /*0100*/  EXIT ;  /* 0x000000000000794d */ /* 0x000fea0003800000 */
.L_x_0:
[----:B------:R-:W-:-:S00]  /*0110*/  BRA `(.L_x_0) ;  /* 0xfffffffc00fc7947 */ /* 0x000fc0000383ffff */
[----:B------:R-:W-:-:S00]  /*0120*/  NOP ;  /* 0x0000000000007918 */ /* 0x000fc00000000000 */
        /* <DEDUP_REMOVED lines=13> */
.L_x_1:


//--------------------- .nv.shared.reserved.0     --------------------------
	.section	.nv.shared.reserved.0,"aw",@nobits
	.weak		__nv_reservedSMEM_offset_0_alias
	.size		__nv_reservedSMEM_offset_0_alias, 0, 64
	.other		__nv_reservedSMEM_offset_0_alias,@"STO_CUDA_RESERVED_SHARED STV_DEFAULT"
__nv_reservedSMEM_offset_0_alias:
	.zero		0
	.zero		64


//--------------------- .nv.constant0._Z9double_itPiS_i --------------------------
	.section	.nv.constant0._Z9double_itPiS_i,"a",@progbits
	.sectionflags	@""
	.align	4
.nv.constant0._Z9double_itPiS_i:
	.zero		916


//--------------------- SYMBOLS --------------------------

	.type		.nv.reservedSmem.offset0,@object
	.size		.nv.reservedSmem.offset0,0x4
